//
// Generated by NVIDIA NVVM Compiler
//
// Compiler Build ID: CL-36424714
// Cuda compilation tools, release 13.0, V13.0.88
// Based on NVVM 20.0.0
//

.version 9.0
.target sm_100
.address_size 64

	// .globl	_Z17simple_softmax_1dPfi
// _ZZ17simple_softmax_1dPfiE11shared_data has been demoted

.visible .entry _Z17simple_softmax_1dPfi(
	.param .u64 .ptr .align 1 _Z17simple_softmax_1dPfi_param_0,
	.param .u32 _Z17simple_softmax_1dPfi_param_1
)
{
	.reg .pred 	%p<13>;
	.reg .b32 	%r<31>;
	.reg .b32 	%f<52>;
	.reg .b64 	%rd<9>;
	// demoted variable
	.shared .align 4 .b8 _ZZ17simple_softmax_1dPfiE11shared_data[1024];
	ld.param.u64 	%rd2, [_Z17simple_softmax_1dPfi_param_0];
	ld.param.u32 	%r15, [_Z17simple_softmax_1dPfi_param_1];
	cvta.to.global.u64 	%rd1, %rd2;
	mov.u32 	%r30, %tid.x;
	setp.ge.s32 	%p1, %r30, %r15;
	mov.f32 	%f49, 0fFF800000;
	@%p1 bra 	$L__BB0_3;
	mov.f32 	%f49, 0fFF800000;
	mov.u32 	%r2, %ntid.x;
	mov.u32 	%r26, %r30;
$L__BB0_2:
	mul.wide.s32 	%rd3, %r26, 4;
	add.s64 	%rd4, %rd1, %rd3;
	ld.global.f32 	%f11, [%rd4];
	max.f32 	%f49, %f49, %f11;
	add.s32 	%r26, %r26, %r2;
	setp.lt.s32 	%p2, %r26, %r15;
	@%p2 bra 	$L__BB0_2;
$L__BB0_3:
	shl.b32 	%r16, %r30, 2;
	mov.u32 	%r17, _ZZ17simple_softmax_1dPfiE11shared_data;
	add.s32 	%r5, %r17, %r16;
	st.shared.f32 	[%r5], %f49;
	bar.sync 	0;
	mov.u32 	%r6, %ntid.x;
	setp.lt.u32 	%p3, %r6, 2;
	@%p3 bra 	$L__BB0_8;
	mov.u32 	%r27, %r6;
$L__BB0_5:
	shr.u32 	%r8, %r27, 1;
	setp.ge.u32 	%p4, %r30, %r8;
	@%p4 bra 	$L__BB0_7;
	ld.shared.f32 	%f12, [%r5];
	shl.b32 	%r18, %r8, 2;
	add.s32 	%r19, %r5, %r18;
	ld.shared.f32 	%f13, [%r19];
	max.f32 	%f14, %f12, %f13;
	st.shared.f32 	[%r5], %f14;
$L__BB0_7:
	bar.sync 	0;
	setp.gt.u32 	%p5, %r27, 3;
	mov.u32 	%r27, %r8;
	@%p5 bra 	$L__BB0_5;
$L__BB0_8:
	setp.ge.s32 	%p6, %r30, %r15;
	mov.f32 	%f51, 0f00000000;
	ld.shared.f32 	%f4, [_ZZ17simple_softmax_1dPfiE11shared_data];
	@%p6 bra 	$L__BB0_11;
	mov.f32 	%f51, 0f00000000;
	mov.u32 	%r28, %r30;
$L__BB0_10:
	mul.wide.s32 	%rd5, %r28, 4;
	add.s64 	%rd6, %rd1, %rd5;
	ld.global.f32 	%f17, [%rd6];
	sub.f32 	%f18, %f17, %f4;
	fma.rn.f32 	%f19, %f18, 0f3BBB989D, 0f3F000000;
	cvt.sat.f32.f32 	%f20, %f19;
	mov.f32 	%f21, 0f4B400001;
	mov.f32 	%f22, 0f437C0000;
	fma.rm.f32 	%f23, %f20, %f22, %f21;
	add.f32 	%f24, %f23, 0fCB40007F;
	neg.f32 	%f25, %f24;
	fma.rn.f32 	%f26, %f18, 0f3FB8AA3B, %f25;
	fma.rn.f32 	%f27, %f18, 0f32A57060, %f26;
	mov.b32 	%r20, %f23;
	shl.b32 	%r21, %r20, 23;
	mov.b32 	%f28, %r21;
	ex2.approx.ftz.f32 	%f29, %f27;
	fma.rn.f32 	%f51, %f29, %f28, %f51;
	add.s32 	%r28, %r28, %r6;
	setp.lt.s32 	%p7, %r28, %r15;
	@%p7 bra 	$L__BB0_10;
$L__BB0_11:
	setp.lt.u32 	%p8, %r6, 2;
	st.shared.f32 	[%r5], %f51;
	bar.sync 	0;
	@%p8 bra 	$L__BB0_16;
	mov.u32 	%r29, %r6;
$L__BB0_13:
	shr.u32 	%r12, %r29, 1;
	setp.ge.u32 	%p9, %r30, %r12;
	@%p9 bra 	$L__BB0_15;
	shl.b32 	%r22, %r12, 2;
	add.s32 	%r23, %r5, %r22;
	ld.shared.f32 	%f30, [%r23];
	ld.shared.f32 	%f31, [%r5];
	add.f32 	%f32, %f30, %f31;
	st.shared.f32 	[%r5], %f32;
$L__BB0_15:
	bar.sync 	0;
	setp.gt.u32 	%p10, %r29, 3;
	mov.u32 	%r29, %r12;
	@%p10 bra 	$L__BB0_13;
$L__BB0_16:
	setp.ge.s32 	%p11, %r30, %r15;
	@%p11 bra 	$L__BB0_19;
	ld.shared.f32 	%f8, [_ZZ17simple_softmax_1dPfiE11shared_data];
$L__BB0_18:
	mul.wide.s32 	%rd7, %r30, 4;
	add.s64 	%rd8, %rd1, %rd7;
	ld.global.f32 	%f33, [%rd8];
	sub.f32 	%f34, %f33, %f4;
	fma.rn.f32 	%f35, %f34, 0f3BBB989D, 0f3F000000;
	cvt.sat.f32.f32 	%f36, %f35;
	mov.f32 	%f37, 0f4B400001;
	mov.f32 	%f38, 0f437C0000;
	fma.rm.f32 	%f39, %f36, %f38, %f37;
	add.f32 	%f40, %f39, 0fCB40007F;
	neg.f32 	%f41, %f40;
	fma.rn.f32 	%f42, %f34, 0f3FB8AA3B, %f41;
	fma.rn.f32 	%f43, %f34, 0f32A57060, %f42;
	mov.b32 	%r24, %f39;
	shl.b32 	%r25, %r24, 23;
	mov.b32 	%f44, %r25;
	ex2.approx.ftz.f32 	%f45, %f43;
	mul.f32 	%f46, %f45, %f44;
	div.rn.f32 	%f47, %f46, %f8;
	st.global.f32 	[%rd8], %f47;
	add.s32 	%r30, %r30, %r6;
	setp.lt.s32 	%p12, %r30, %r15;
	@%p12 bra 	$L__BB0_18;
$L__BB0_19:
	ret;

}


// ===== COMPILED SASS (sm_100) =====

	.target	sm_100

	.elftype	@"ET_EXEC"


//--------------------- .note.nv.tkinfo           --------------------------
	.section	.note.nv.tkinfo,"",@"SHT_NOTE"
	.sectionflags	@"SHF_NOTE_NV_TKINFO"
	.tkinfo
        /*0018*/ 	.word	0x00000002
        /*0030*/ 	.string	""
        /*0030*/ 	.string	"ptxas"
        /*0030*/ 	.string	"Cuda compilation tools, release 13.0, V13.0.88"
        /*0030*/ 	.string	"Build cuda_13.0.r13.0/compiler.36424714_0"
        /*0030*/ 	.string	"-arch sm_100 -m 64 "



//--------------------- .note.nv.cuinfo           --------------------------
	.section	.note.nv.cuinfo,"",@"SHT_NOTE"
	.sectionflags	@"SHF_NOTE_NV_CUINFO"
        /*0018*/ 	.short	0x0002
        /*001a*/ 	.short	0x0064
        /*001c*/ 	.short	0x0082
	.zero		2


//--------------------- .nv.info                  --------------------------
	.section	.nv.info,"",@"SHT_CUDA_INFO"
	.align	4


	//----- nvinfo : EIATTR_REGCOUNT
	.align		4
        /*0000*/ 	.byte	0x04, 0x2f
        /*0002*/ 	.short	(.L_1 - .L_0)
	.align		4
.L_0:
        /*0004*/ 	.word	index@(_Z17simple_softmax_1dPfi)
        /*0008*/ 	.word	0x00000016


	//----- nvinfo : EIATTR_FRAME_SIZE
	.align		4
.L_1:
        /*000c*/ 	.byte	0x04, 0x11
        /*000e*/ 	.short	(.L_3 - .L_2)
	.align		4
.L_2:
        /*0010*/ 	.word	index@($__internal_0_$__cuda_sm3x_div_rn_noftz_f32_slowpath)
        /*0014*/ 	.word	0x00000000


	//----- nvinfo : EIATTR_FRAME_SIZE
	.align		4
.L_3:
        /*0018*/ 	.byte	0x04, 0x11
        /*001a*/ 	.short	(.L_5 - .L_4)
	.align		4
.L_4:
        /*001c*/ 	.word	index@(_Z17simple_softmax_1dPfi)
        /*0020*/ 	.word	0x00000000


	//----- nvinfo : EIATTR_MIN_STACK_SIZE
	.align		4
.L_5:
        /*0024*/ 	.byte	0x04, 0x12
        /*0026*/ 	.short	(.L_7 - .L_6)
	.align		4
.L_6:
        /*0028*/ 	.word	index@(_Z17simple_softmax_1dPfi)
        /*002c*/ 	.word	0x00000000
.L_7:


//--------------------- .nv.compat                --------------------------
	.section	.nv.compat,"",@"SHT_CUDA_COMPAT_INFO"
	.align	4
        /*0000*/ 	.byte	0x02, 0x09, 0x00, 0x00, 0x02, 0x02, 0x01, 0x00, 0x02, 0x05, 0x05, 0x00, 0x03, 0x07, 0x01, 0x01
        /*0010*/ 	.byte	0x02, 0x03, 0x00, 0x00, 0x02, 0x06, 0x01, 0x00, 0x04, 0x0b, 0x08, 0x00, 0x01, 0x00, 0x00, 0x00
        /*0020*/ 	.byte	0x00, 0x00, 0x00, 0x00


//--------------------- .nv.info._Z17simple_softmax_1dPfi --------------------------
	.section	.nv.info._Z17simple_softmax_1dPfi,"",@"SHT_CUDA_INFO"
	.sectionflags	@""
	.align	4


	//----- nvinfo : EIATTR_CUDA_API_VERSION
	.align		4
        /*0000*/ 	.byte	0x04, 0x37
        /*0002*/ 	.short	(.L_9 - .L_8)
.L_8:
        /*0004*/ 	.word	0x00000082


	//----- nvinfo : EIATTR_KPARAM_INFO
	.align		4
.L_9:
        /*0008*/ 	.byte	0x04, 0x17
        /*000a*/ 	.short	(.L_11 - .L_10)
.L_10:
        /*000c*/ 	.word	0x00000000
        /*0010*/ 	.short	0x0001
        /*0012*/ 	.short	0x0008
        /*0014*/ 	.byte	0x00, 0xf0, 0x11, 0x00


	//----- nvinfo : EIATTR_KPARAM_INFO
	.align		4
.L_11:
        /*0018*/ 	.byte	0x04, 0x17
        /*001a*/ 	.short	(.L_13 - .L_12)
.L_12:
        /*001c*/ 	.word	0x00000000
        /*0020*/ 	.short	0x0000
        /*0022*/ 	.short	0x0000
        /*0024*/ 	.byte	0x00, 0xf5, 0x21, 0x00


	//----- nvinfo : EIATTR_SPARSE_MMA_MASK
	.align		4
.L_13:
        /*0028*/ 	.byte	0x03, 0x50
        /*002a*/ 	.short	0x0000


	//----- nvinfo : EIATTR_MAXREG_COUNT
	.align		4
        /*002c*/ 	.byte	0x03, 0x1b
        /*002e*/ 	.short	0x00ff


	//----- nvinfo : EIATTR_NUM_BARRIERS
	.align		4
        /*0030*/ 	.byte	0x02, 0x4c
        /*0032*/ 	.byte	0x01
	.zero		1


	//----- nvinfo : EIATTR_MERCURY_ISA_VERSION
	.align		4
        /*0034*/ 	.byte	0x03, 0x5f
        /*0036*/ 	.short	0x0101


	//----- nvinfo : EIATTR_VRC_CTA_INIT_COUNT
	.align		4
        /*0038*/ 	.byte	0x02, 0x4a
	.zero		1
	.zero		1


	//----- nvinfo : EIATTR_EXIT_INSTR_OFFSETS
	.align		4
        /*003c*/ 	.byte	0x04, 0x1c
        /*003e*/ 	.short	(.L_15 - .L_14)


	//   ....[0]....
.L_14:
        /*0040*/ 	.word	0x00000570


	//   ....[1]....
        /*0044*/ 	.word	0x000007c0


	//----- nvinfo : EIATTR_CRS_STACK_SIZE
	.align		4
.L_15:
        /*0048*/ 	.byte	0x04, 0x1e
        /*004a*/ 	.short	(.L_17 - .L_16)
.L_16:
        /*004c*/ 	.word	0x00000000


	//----- nvinfo : EIATTR_CBANK_PARAM_SIZE
	.align		4
.L_17:
        /*0050*/ 	.byte	0x03, 0x19
        /*0052*/ 	.short	0x000c


	//----- nvinfo : EIATTR_PARAM_CBANK
	.align		4
        /*0054*/ 	.byte	0x04, 0x0a
        /*0056*/ 	.short	(.L_19 - .L_18)
	.align		4
.L_18:
        /*0058*/ 	.word	index@(.nv.constant0._Z17simple_softmax_1dPfi)
        /*005c*/ 	.short	0x0380
        /*005e*/ 	.short	0x000c


	//----- nvinfo : EIATTR_SW_WAR
	.align		4
.L_19:
        /*0060*/ 	.byte	0x04, 0x36
        /*0062*/ 	.short	(.L_21 - .L_20)
.L_20:
        /*0064*/ 	.word	0x00000008
.L_21:


//--------------------- .nv.callgraph             --------------------------
	.section	.nv.callgraph,"",@"SHT_CUDA_CALLGRAPH"
	.align	4
	.sectionentsize	8
	.align		4
        /*0000*/ 	.word	0x00000000
	.align		4
        /*0004*/ 	.word	0xffffffff
	.align		4
        /*0008*/ 	.word	0x00000000
	.align		4
        /*000c*/ 	.word	0xfffffffe
	.align		4
        /*0010*/ 	.word	0x00000000
	.align		4
        /*0014*/ 	.word	0xfffffffd
	.align		4
        /*0018*/ 	.word	0x00000000
	.align		4
        /*001c*/ 	.word	0xfffffffc


//--------------------- .text._Z17simple_softmax_1dPfi --------------------------
	.section	.text._Z17simple_softmax_1dPfi,"ax",@progbits
	.align	128
        .global         _Z17simple_softmax_1dPfi
        .type           _Z17simple_softmax_1dPfi,@function
        .size           _Z17simple_softmax_1dPfi,(.L_x_25 - _Z17simple_softmax_1dPfi)
        .other          _Z17simple_softmax_1dPfi,@"STO_CUDA_ENTRY STV_DEFAULT"
_Z17simple_softmax_1dPfi:
.text._Z17simple_softmax_1dPfi:
[----:B------:R-:W-:Y:S01]  /*0000*/  LDC R1, c[0x0][0x37c] ;  /* 0x0000df00ff017b82 */ /* 0x000fe20000000800 */
[----:B------:R-:W0:Y:S01]  /*0010*/  S2R R2, SR_TID.X ;  /* 0x0000000000027919 */ /* 0x000e220000002100 */
[----:B------:R-:W0:Y:S01]  /*0020*/  LDCU UR4, c[0x0][0x388] ;  /* 0x00007100ff0477ac */ /* 0x000e220008000800 */
[----:B------:R-:W-:Y:S01]  /*0030*/  BSSY.RECONVERGENT B0, `(.L_x_0) ;  /* 0x000000f000007945 */ /* 0x000fe20003800200 */
[----:B------:R-:W-:Y:S01]  /*0040*/  IMAD.MOV.U32 R3, RZ, RZ, -0x800000 ;  /* 0xff800000ff037424 */ /* 0x000fe200078e00ff */
[----:B------:R-:W1:Y:S01]  /*0050*/  LDCU.64 UR6, c[0x0][0x358] ;  /* 0x00006b00ff0677ac */ /* 0x000e620008000a00 */
[----:B0-----:R-:W-:-:S13]  /*0060*/  ISETP.GE.AND P0, PT, R2, UR4, PT ;  /* 0x0000000402007c0c */ /* 0x001fda000bf06270 */
[----:B-1----:R-:W-:Y:S05]  /*0070*/  @P0 BRA `(.L_x_1) ;  /* 0x0000000000280947 */ /* 0x002fea0003800000 */
[----:B------:R-:W0:Y:S01]  /*0080*/  LDC R0, c[0x0][0x360] ;  /* 0x0000d800ff007b82 */ /* 0x000e220000000800 */
[----:B------:R-:W-:Y:S02]  /*0090*/  IMAD.MOV.U32 R3, RZ, RZ, -0x800000 ;  /* 0xff800000ff037424 */ /* 0x000fe400078e00ff */
[----:B------:R-:W-:-:S05]  /*00a0*/  IMAD.MOV.U32 R9, RZ, RZ, R2 ;  /* 0x000000ffff097224 */ /* 0x000fca00078e0002 */
[----:B------:R-:W1:Y:S02]  /*00b0*/  LDC.64 R6, c[0x0][0x380] ;  /* 0x0000e000ff067b82 */ /* 0x000e640000000a00 */
.L_x_2:
[----:B-1----:R-:W-:-:S06]  /*00c0*/  IMAD.WIDE R4, R9, 0x4, R6 ;  /* 0x0000000409047825 */ /* 0x002fcc00078e0206 */
[----:B------:R-:W2:Y:S01]  /*00d0*/  LDG.E R4, desc[UR6][R4.64] ;  /* 0x0000000604047981 */ /* 0x000ea2000c1e1900 */
[----:B0-----:R-:W-:-:S05]  /*00e0*/  IMAD.IADD R9, R0, 0x1, R9 ;  /* 0x0000000100097824 */ /* 0x001fca00078e0209 */
[----:B------:R-:W-:Y:S02]  /*00f0*/  ISETP.GE.AND P0, PT, R9, UR4, PT ;  /* 0x0000000409007c0c */ /* 0x000fe4000bf06270 */
[----:B--2---:R-:W-:-:S11]  /*0100*/  FMNMX R3, R4, R3, !PT ;  /* 0x0000000304037209 */ /* 0x004fd60007800000 */
[----:B------:R-:W-:Y:S05]  /*0110*/  @!P0 BRA `(.L_x_2) ;  /* 0xfffffffc00e88947 */ /* 0x000fea000383ffff */
.L_x_1:
[----:B------:R-:W-:Y:S05]  /*0120*/  BSYNC.RECONVERGENT B0 ;  /* 0x0000000000007941 */ /* 0x000fea0003800200 */
.L_x_0:
[----:B------:R-:W0:Y:S01]  /*0130*/  S2UR UR5, SR_CgaCtaId ;  /* 0x00000000000579c3 */ /* 0x000e220000008800 */
[----:B------:R-:W-:Y:S01]  /*0140*/  UMOV UR4, 0x400 ;  /* 0x0000040000047882 */ /* 0x000fe20000000000 */
[----:B------:R-:W1:Y:S02]  /*0150*/  LDCU UR8, c[0x0][0x360] ;  /* 0x00006c00ff0877ac */ /* 0x000e640008000800 */
[----:B-1----:R-:W-:Y:S02]  /*0160*/  UISETP.GE.U32.AND UP0, UPT, UR8, 0x2, UPT ;  /* 0x000000020800788c */ /* 0x002fe4000bf06070 */
[----:B0-----:R-:W-:-:S06]  /*0170*/  ULEA UR4, UR5, UR4, 0x18 ;  /* 0x0000000405047291 */ /* 0x001fcc000f8ec0ff */
[----:B------:R-:W-:-:S05]  /*0180*/  LEA R0, R2, UR4, 0x2 ;  /* 0x0000000402007c11 */ /* 0x000fca000f8e10ff */
[----:B------:R0:W-:Y:S01]  /*0190*/  STS [R0], R3 ;  /* 0x0000000300007388 */ /* 0x0001e20000000800 */
[----:B------:R-:W-:Y:S06]  /*01a0*/  BAR.SYNC.DEFER_BLOCKING 0x0 ;  /* 0x0000000000007b1d */ /* 0x000fec0000010000 */
[----:B------:R-:W-:Y:S05]  /*01b0*/  BRA.U !UP0, `(.L_x_3) ;  /* 0x0000000108307547 */ /* 0x000fea000b800000 */
[----:B0-----:R-:W-:-:S07]  /*01c0*/  IMAD.U32 R3, RZ, RZ, UR8 ;  /* 0x00000008ff037e24 */ /* 0x001fce000f8e00ff */
.L_x_4:
[----:B------:R-:W-:-:S04]  /*01d0*/  SHF.R.U32.HI R9, RZ, 0x1, R3 ;  /* 0x00000001ff097819 */ /* 0x000fc80000011603 */
[----:B------:R-:W-:-:S13]  /*01e0*/  ISETP.GE.U32.AND P0, PT, R2, R9, PT ;  /* 0x000000090200720c */ /* 0x000fda0003f06070 */
[----:B------:R-:W-:Y:S01]  /*01f0*/  @!P0 LEA R5, R9, R0, 0x2 ;  /* 0x0000000009058211 */ /* 0x000fe200078e10ff */
[----:B------:R-:W-:Y:S05]  /*0200*/  @!P0 LDS R4, [R0] ;  /* 0x0000000000048984 */ /* 0x000fea0000000800 */
[----:B------:R-:W0:Y:S02]  /*0210*/  @!P0 LDS R5, [R5] ;  /* 0x0000000005058984 */ /* 0x000e240000000800 */
[----:B0-----:R-:W-:-:S05]  /*0220*/  @!P0 FMNMX R7, R4, R5, !PT ;  /* 0x0000000504078209 */ /* 0x001fca0007800000 */
[----:B------:R1:W-:Y:S01]  /*0230*/  @!P0 STS [R0], R7 ;  /* 0x0000000700008388 */ /* 0x0003e20000000800 */
[----:B------:R-:W-:Y:S01]  /*0240*/  BAR.SYNC.DEFER_BLOCKING 0x0 ;  /* 0x0000000000007b1d */ /* 0x000fe20000010000 */
[----:B------:R-:W-:Y:S01]  /*0250*/  ISETP.GT.U32.AND P0, PT, R3, 0x3, PT ;  /* 0x000000030300780c */ /* 0x000fe20003f04070 */
[----:B------:R-:W-:-:S12]  /*0260*/  IMAD.MOV.U32 R3, RZ, RZ, R9 ;  /* 0x000000ffff037224 */ /* 0x000fd800078e0009 */
[----:B-1----:R-:W-:Y:S05]  /*0270*/  @P0 BRA `(.L_x_4) ;  /* 0xfffffffc00d40947 */ /* 0x002fea000383ffff */
.L_x_3:
[----:B------:R-:W1:Y:S01]  /*0280*/  S2UR UR5, SR_CgaCtaId ;  /* 0x00000000000579c3 */ /* 0x000e620000008800 */
[----:B------:R-:W2:Y:S01]  /*0290*/  LDCU UR9, c[0x0][0x388] ;  /* 0x00007100ff0977ac */ /* 0x000ea20008000800 */
[----:B------:R-:W-:Y:S01]  /*02a0*/  BSSY.RECONVERGENT B0, `(.L_x_5) ;  /* 0x000001a000007945 */ /* 0x000fe20003800200 */
[----:B0-----:R-:W-:Y:S01]  /*02b0*/  IMAD.MOV.U32 R3, RZ, RZ, RZ ;  /* 0x000000ffff037224 */ /* 0x001fe200078e00ff */
[----:B------:R-:W-:Y:S01]  /*02c0*/  UMOV UR4, 0x400 ;  /* 0x0000040000047882 */ /* 0x000fe20000000000 */
[----:B--2---:R-:W-:Y:S01]  /*02d0*/  ISETP.GE.AND P0, PT, R2, UR9, PT ;  /* 0x0000000902007c0c */ /* 0x004fe2000bf06270 */
[----:B-1----:R-:W-:-:S09]  /*02e0*/  ULEA UR4, UR5, UR4, 0x18 ;  /* 0x0000000405047291 */ /* 0x002fd2000f8ec0ff */
[----:B------:R-:W0:Y:S03]  /*02f0*/  LDS R4, [UR4] ;  /* 0x00000004ff047984 */ /* 0x000e260008000800 */
[----:B------:R-:W-:Y:S05]  /*0300*/  @P0 BRA `(.L_x_6) ;  /* 0x00000000004c0947 */ /* 0x000fea0003800000 */
[----:B------:R-:W1:Y:S01]  /*0310*/  LDC.64 R6, c[0x0][0x380] ;  /* 0x0000e000ff067b82 */ /* 0x000e620000000a00 */
[----:B------:R-:W-:Y:S02]  /*0320*/  IMAD.MOV.U32 R3, RZ, RZ, RZ ;  /* 0x000000ffff037224 */ /* 0x000fe400078e00ff */
[----:B------:R-:W-:-:S07]  /*0330*/  IMAD.MOV.U32 R5, RZ, RZ, R2 ;  /* 0x000000ffff057224 */ /* 0x000fce00078e0002 */
.L_x_7:
[----:B-1----:R-:W-:-:S06]  /*0340*/  IMAD.WIDE R8, R5, 0x4, R6 ;  /* 0x0000000405087825 */ /* 0x002fcc00078e0206 */
[----:B------:R-:W0:Y:S01]  /*0350*/  LDG.E R9, desc[UR6][R8.64] ;  /* 0x0000000608097981 */ /* 0x000e22000c1e1900 */
[----:B------:R-:W-:Y:S02]  /*0360*/  HFMA2 R11, -RZ, RZ, 0.96630859375, -0.0022525787353515625 ;  /* 0x3bbb989dff0b7431 */ /* 0x000fe400000001ff */
[----:B------:R-:W-:Y:S02]  /*0370*/  IMAD.MOV.U32 R12, RZ, RZ, 0x437c0000 ;  /* 0x437c0000ff0c7424 */ /* 0x000fe400078e00ff */
[----:B------:R-:W-:-:S05]  /*0380*/  VIADD R5, R5, UR8 ;  /* 0x0000000805057c36 */ /* 0x000fca0008000000 */
[----:B------:R-:W-:Y:S01]  /*0390*/  ISETP.GE.AND P0, PT, R5, UR9, PT ;  /* 0x0000000905007c0c */ /* 0x000fe2000bf06270 */
[----:B0-----:R-:W-:-:S04]  /*03a0*/  FADD R10, -R4, R9 ;  /* 0x00000009040a7221 */ /* 0x001fc80000000100 */
[----:B------:R-:W-:-:S04]  /*03b0*/  FFMA.SAT R11, R10, R11, 0.5 ;  /* 0x3f0000000a0b7423 */ /* 0x000fc8000000200b */
[----:B------:R-:W-:-:S04]  /*03c0*/  FFMA.RM R11, R11, R12, 12582913 ;  /* 0x4b4000010b0b7423 */ /* 0x000fc8000000400c */
[C---:B------:R-:W-:Y:S01]  /*03d0*/  FADD R13, R11.reuse, -12583039 ;  /* 0xcb40007f0b0d7421 */ /* 0x040fe20000000000 */
[----:B------:R-:W-:-:S03]  /*03e0*/  IMAD.SHL.U32 R8, R11, 0x800000, RZ ;  /* 0x008000000b087824 */ /* 0x000fc600078e00ff */
[----:B------:R-:W-:-:S04]  /*03f0*/  FFMA R13, R10, 1.4426950216293334961, -R13 ;  /* 0x3fb8aa3b0a0d7823 */ /* 0x000fc8000000080d */
[----:B------:R-:W-:-:S06]  /*0400*/  FFMA R13, R10, 1.925963033500011079e-08, R13 ;  /* 0x32a570600a0d7823 */ /* 0x000fcc000000000d */
[----:B------:R-:W0:Y:S02]  /*0410*/  MUFU.EX2 R13, R13 ;  /* 0x0000000d000d7308 */ /* 0x000e240000000800 */
[----:B0-----:R-:W-:Y:S01]  /*0420*/  FFMA R3, R8, R13, R3 ;  /* 0x0000000d08037223 */ /* 0x001fe20000000003 */
[----:B------:R-:W-:Y:S06]  /*0430*/  @!P0 BRA `(.L_x_7) ;  /* 0xfffffffc00c08947 */ /* 0x000fec000383ffff */
.L_x_6:
[----:B------:R-:W-:Y:S05]  /*0440*/  BSYNC.RECONVERGENT B0 ;  /* 0x0000000000007941 */ /* 0x000fea0003800200 */
.L_x_5:
[----:B------:R1:W-:Y:S01]  /*0450*/  STS [R0], R3 ;  /* 0x0000000300007388 */ /* 0x0003e20000000800 */
[----:B------:R-:W-:Y:S01]  /*0460*/  UISETP.GE.U32.AND UP0, UPT, UR8, 0x2, UPT ;  /* 0x000000020800788c */ /* 0x000fe2000bf06070 */
[----:B------:R-:W-:Y:S08]  /*0470*/  BAR.SYNC.DEFER_BLOCKING 0x0 ;  /* 0x0000000000007b1d */ /* 0x000ff00000010000 */
[----:B-1----:R-:W-:Y:S05]  /*0480*/  BRA.U !UP0, `(.L_x_8) ;  /* 0x0000000108307547 */ /* 0x002fea000b800000 */
[----:B------:R-:W-:-:S07]  /*0490*/  IMAD.U32 R3, RZ, RZ, UR8 ;  /* 0x00000008ff037e24 */ /* 0x000fce000f8e00ff */
.L_x_9:
[----:B------:R-:W-:-:S04]  /*04a0*/  SHF.R.U32.HI R9, RZ, 0x1, R3 ;  /* 0x00000001ff097819 */ /* 0x000fc80000011603 */
[----:B------:R-:W-:-:S13]  /*04b0*/  ISETP.GE.U32.AND P0, PT, R2, R9, PT ;  /* 0x000000090200720c */ /* 0x000fda0003f06070 */
[----:B------:R-:W-:Y:S01]  /*04c0*/  @!P0 LEA R5, R9, R0, 0x2 ;  /* 0x0000000009058211 */ /* 0x000fe200078e10ff */
[----:B------:R-:W-:Y:S05]  /*04d0*/  @!P0 LDS R6, [R0] ;  /* 0x0000000000068984 */ /* 0x000fea0000000800 */
[----:B------:R-:W1:Y:S02]  /*04e0*/  @!P0 LDS R5, [R5] ;  /* 0x0000000005058984 */ /* 0x000e640000000800 */
[----:B-1----:R-:W-:-:S05]  /*04f0*/  @!P0 FADD R7, R5, R6 ;  /* 0x0000000605078221 */ /* 0x002fca0000000000 */
[----:B------:R1:W-:Y:S01]  /*0500*/  @!P0 STS [R0], R7 ;  /* 0x0000000700008388 */ /* 0x0003e20000000800 */
[----:B------:R-:W-:Y:S01]  /*0510*/  BAR.SYNC.DEFER_BLOCKING 0x0 ;  /* 0x0000000000007b1d */ /* 0x000fe20000010000 */
[----:B------:R-:W-:Y:S01]  /*0520*/  ISETP.GT.U32.AND P0, PT, R3, 0x3, PT ;  /* 0x000000030300780c */ /* 0x000fe20003f04070 */
[----:B------:R-:W-:-:S12]  /*0530*/  IMAD.MOV.U32 R3, RZ, RZ, R9 ;  /* 0x000000ffff037224 */ /* 0x000fd800078e0009 */
[----:B-1----:R-:W-:Y:S05]  /*0540*/  @P0 BRA `(.L_x_9) ;  /* 0xfffffffc00d40947 */ /* 0x002fea000383ffff */
.L_x_8:
[----:B------:R-:W1:Y:S02]  /*0550*/  LDCU UR4, c[0x0][0x388] ;  /* 0x00007100ff0477ac */ /* 0x000e640008000800 */
[----:B-1----:R-:W-:-:S13]  /*0560*/  ISETP.GE.AND P0, PT, R2, UR4, PT ;  /* 0x0000000402007c0c */ /* 0x002fda000bf06270 */
[----:B------:R-:W-:Y:S05]  /*0570*/  @P0 EXIT ;  /* 0x000000000000094d */ /* 0x000fea0003800000 */
[----:B------:R-:W1:Y:S01]  /*0580*/  S2UR UR5, SR_CgaCtaId ;  /* 0x00000000000579c3 */ /* 0x000e620000008800 */
[----:B------:R-:W-:-:S07]  /*0590*/  UMOV UR4, 0x400 ;  /* 0x0000040000047882 */ /* 0x000fce0000000000 */
[----:B------:R-:W2:Y:S01]  /*05a0*/  LDC.64 R6, c[0x0][0x380] ;  /* 0x0000e000ff067b82 */ /* 0x000ea20000000a00 */
[----:B-1----:R-:W-:-:S09]  /*05b0*/  ULEA UR4, UR5, UR4, 0x18 ;  /* 0x0000000405047291 */ /* 0x002fd2000f8ec0ff */
[----:B------:R-:W1:Y:S02]  /*05c0*/  LDS R3, [UR4] ;  /* 0x00000004ff037984 */ /* 0x000e640008000800 */
[----:B------:R-:W3:Y:S02]  /*05d0*/  LDCU UR4, c[0x0][0x388] ;  /* 0x00007100ff0477ac */ /* 0x000ee40008000800 */
.L_x_12:
[----:B--2---:R-:W-:-:S05]  /*05e0*/  IMAD.WIDE R8, R2, 0x4, R6 ;  /* 0x0000000402087825 */ /* 0x004fca00078e0206 */
[----:B------:R-:W0:Y:S01]  /*05f0*/  LDG.E R5, desc[UR6][R8.64] ;  /* 0x0000000608057981 */ /* 0x000e22000c1e1900 */
[----:B------:R-:W-:Y:S01]  /*0600*/  IMAD.MOV.U32 R0, RZ, RZ, 0x3bbb989d ;  /* 0x3bbb989dff007424 */ /* 0x000fe200078e00ff */
[----:B-1----:R-:W1:Y:S01]  /*0610*/  MUFU.RCP R12, R3 ;  /* 0x00000003000c7308 */ /* 0x002e620000001000 */
[----:B------:R-:W-:Y:S01]  /*0620*/  IMAD.MOV.U32 R11, RZ, RZ, 0x437c0000 ;  /* 0x437c0000ff0b7424 */ /* 0x000fe200078e00ff */
[----:B------:R-:W-:Y:S01]  /*0630*/  BSSY.RECONVERGENT B0, `(.L_x_10) ;  /* 0x0000014000007945 */ /* 0x000fe20003800200 */
[----:B0-----:R-:W-:-:S04]  /*0640*/  FADD R5, -R4, R5 ;  /* 0x0000000504057221 */ /* 0x001fc80000000100 */
[----:B------:R-:W-:-:S04]  /*0650*/  FFMA.SAT R0, R5, R0, 0.5 ;  /* 0x3f00000005007423 */ /* 0x000fc80000002000 */
[----:B------:R-:W-:Y:S01]  /*0660*/  FFMA.RM R0, R0, R11, 12582913 ;  /* 0x4b40000100007423 */ /* 0x000fe2000000400b */
[----:B-1----:R-:W-:-:S03]  /*0670*/  FFMA R11, -R3, R12, 1 ;  /* 0x3f800000030b7423 */ /* 0x002fc6000000010c */
[C---:B------:R-:W-:Y:S01]  /*0680*/  FADD R10, R0.reuse, -12583039 ;  /* 0xcb40007f000a7421 */ /* 0x040fe20000000000 */
[----:B------:R-:W-:Y:S02]  /*0690*/  IMAD.SHL.U32 R0, R0, 0x800000, RZ ;  /* 0x0080000000007824 */ /* 0x000fe400078e00ff */
[----:B------:R-:W-:Y:S01]  /*06a0*/  FFMA R11, R12, R11, R12 ;  /* 0x0000000b0c0b7223 */ /* 0x000fe2000000000c */
[----:B------:R-:W-:-:S04]  /*06b0*/  FFMA R10, R5, 1.4426950216293334961, -R10 ;  /* 0x3fb8aa3b050a7823 */ /* 0x000fc8000000080a */
[----:B------:R-:W-:-:S04]  /*06c0*/  FFMA R10, R5, 1.925963033500011079e-08, R10 ;  /* 0x32a57060050a7823 */ /* 0x000fc8000000000a */
[----:B------:R-:W0:Y:S02]  /*06d0*/  MUFU.EX2 R5, R10 ;  /* 0x0000000a00057308 */ /* 0x000e240000000800 */
[----:B0-----:R-:W-:-:S06]  /*06e0*/  FMUL R0, R0, R5 ;  /* 0x0000000500007220 */ /* 0x001fcc0000400000 */
[----:B------:R-:W0:Y:S01]  /*06f0*/  FCHK P0, R0, R3 ;  /* 0x0000000300007302 */ /* 0x000e220000000000 */
[----:B------:R-:W-:-:S04]  /*0700*/  FFMA R12, R0, R11, RZ ;  /* 0x0000000b000c7223 */ /* 0x000fc800000000ff */
[----:B------:R-:W-:-:S04]  /*0710*/  FFMA R5, -R3, R12, R0 ;  /* 0x0000000c03057223 */ /* 0x000fc80000000100 */
[----:B------:R-:W-:Y:S01]  /*0720*/  FFMA R5, R11, R5, R12 ;  /* 0x000000050b057223 */ /* 0x000fe2000000000c */
[----:B0-----:R-:W-:Y:S06]  /*0730*/  @!P0 BRA `(.L_x_11) ;  /* 0x00000000000c8947 */ /* 0x001fec0003800000 */
[----:B------:R-:W-:-:S07]  /*0740*/  MOV R10, 0x760 ;  /* 0x00000760000a7802 */ /* 0x000fce0000000f00 */
[----:B---3--:R-:W-:Y:S05]  /*0750*/  CALL.REL.NOINC `($__internal_0_$__cuda_sm3x_div_rn_noftz_f32_slowpath) ;  /* 0x00000000001c7944 */ /* 0x008fea0003c00000 */
[----:B------:R-:W-:-:S07]  /*0760*/  MOV R5, R0 ;  /* 0x0000000000057202 */ /* 0x000fce0000000f00 */
.L_x_11:
[----:B---3--:R-:W-:Y:S05]  /*0770*/  BSYNC.RECONVERGENT B0 ;  /* 0x0000000000007941 */ /* 0x008fea0003800200 */
.L_x_10:
[----:B------:R4:W-:Y:S01]  /*0780*/  STG.E desc[UR6][R8.64], R5 ;  /* 0x0000000508007986 */ /* 0x0009e2000c101906 */
[----:B------:R-:W-:-:S05]  /*0790*/  VIADD R2, R2, UR8 ;  /* 0x0000000802027c36 */ /* 0x000fca0008000000 */
[----:B------:R-:W-:-:S13]  /*07a0*/  ISETP.GE.AND P0, PT, R2, UR4, PT ;  /* 0x0000000402007c0c */ /* 0x000fda000bf06270 */
[----:B----4-:R-:W-:Y:S05]  /*07b0*/  @!P0 BRA `(.L_x_12) ;  /* 0xfffffffc00888947 */ /* 0x010fea000383ffff */
[----:B------:R-:W-:Y:S05]  /*07c0*/  EXIT ;  /* 0x000000000000794d */ /* 0x000fea0003800000 */
        .weak           $__internal_0_$__cuda_sm3x_div_rn_noftz_f32_slowpath
        .type           $__internal_0_$__cuda_sm3x_div_rn_noftz_f32_slowpath,@function
        .size           $__internal_0_$__cuda_sm3x_div_rn_noftz_f32_slowpath,(.L_x_25 - $__internal_0_$__cuda_sm3x_div_rn_noftz_f32_slowpath)
$__internal_0_$__cuda_sm3x_div_rn_noftz_f32_slowpath:
[----:B------:R-:W-:Y:S01]  /*07d0*/  SHF.R.U32.HI R11, RZ, 0x17, R3 ;  /* 0x00000017ff0b7819 */ /* 0x000fe20000011603 */
[----:B------:R-:W-:Y:S01]  /*07e0*/  BSSY.RECONVERGENT B1, `(.L_x_13) ;  /* 0x0000064000017945 */ /* 0x000fe20003800200 */
[--C-:B------:R-:W-:Y:S01]  /*07f0*/  SHF.R.U32.HI R5, RZ, 0x17, R0.reuse ;  /* 0x00000017ff057819 */ /* 0x100fe20000011600 */
[----:B------:R-:W-:Y:S01]  /*0800*/  IMAD.MOV.U32 R12, RZ, RZ, R0 ;  /* 0x000000ffff0c7224 */ /* 0x000fe200078e0000 */
[----:B------:R-:W-:Y:S02]  /*0810*/  LOP3.LUT R11, R11, 0xff, RZ, 0xc0, !PT ;  /* 0x000000ff0b0b7812 */ /* 0x000fe400078ec0ff */
[----:B------:R-:W-:Y:S02]  /*0820*/  LOP3.LUT R16, R5, 0xff, RZ, 0xc0, !PT ;  /* 0x000000ff05107812 */ /* 0x000fe400078ec0ff */
[----:B------:R-:W-:Y:S01]  /*0830*/  MOV R13, R3 ;  /* 0x00000003000d7202 */ /* 0x000fe20000000f00 */
[----:B------:R-:W-:Y:S02]  /*0840*/  VIADD R14, R11, 0xffffffff ;  /* 0xffffffff0b0e7836 */ /* 0x000fe40000000000 */
[----:B------:R-:W-:-:S03]  /*0850*/  VIADD R15, R16, 0xffffffff ;  /* 0xffffffff100f7836 */ /* 0x000fc60000000000 */
[----:B------:R-:W-:-:S04]  /*0860*/  ISETP.GT.U32.AND P0, PT, R14, 0xfd, PT ;  /* 0x000000fd0e00780c */ /* 0x000fc80003f04070 */
[----:B------:R-:W-:-:S13]  /*0870*/  ISETP.GT.U32.OR P0, PT, R15, 0xfd, P0 ;  /* 0x000000fd0f00780c */ /* 0x000fda0000704470 */
[----:B------:R-:W-:Y:S01]  /*0880*/  @!P0 IMAD.MOV.U32 R5, RZ, RZ, RZ ;  /* 0x000000ffff058224 */ /* 0x000fe200078e00ff */
[----:B------:R-:W-:Y:S06]  /*0890*/  @!P0 BRA `(.L_x_14) ;  /* 0x00000000005c8947 */ /* 0x000fec0003800000 */
[----:B------:R-:W-:Y:S02]  /*08a0*/  FSETP.GTU.FTZ.AND P1, PT, |R3|, +INF , PT ;  /* 0x7f8000000300780b */ /* 0x000fe40003f3c200 */
[----:B------:R-:W-:-:S04]  /*08b0*/  FSETP.GTU.FTZ.AND P0, PT, |R0|, +INF , PT ;  /* 0x7f8000000000780b */ /* 0x000fc80003f1c200 */
[----:B------:R-:W-:-:S13]  /*08c0*/  PLOP3.LUT P0, PT, P0, P1, PT, 0xf8, 0x8f ;  /* 0x00000000008f781c */ /* 0x000fda0000703f70 */
[----:B------:R-:W-:Y:S05]  /*08d0*/  @P0 BRA `(.L_x_15) ;  /* 0x00000004004c0947 */ /* 0x000fea0003800000 */
[----:B------:R-:W-:-:S13]  /*08e0*/  LOP3.LUT P0, RZ, R13, 0x7fffffff, R12, 0xc8, !PT ;  /* 0x7fffffff0dff7812 */ /* 0x000fda000780c80c */
[----:B------:R-:W-:Y:S05]  /*08f0*/  @!P0 BRA `(.L_x_16) ;  /* 0x00000004003c8947 */ /* 0x000fea0003800000 */
[C---:B------:R-:W-:Y:S02]  /*0900*/  FSETP.NEU.FTZ.AND P2, PT, |R0|.reuse, +INF , PT ;  /* 0x7f8000000000780b */ /* 0x040fe40003f5d200 */
[----:B------:R-:W-:Y:S02]  /*0910*/  FSETP.NEU.FTZ.AND P1, PT, |R3|, +INF , PT ;  /* 0x7f8000000300780b */ /* 0x000fe40003f3d200 */
[----:B------:R-:W-:-:S11]  /*0920*/  FSETP.NEU.FTZ.AND P0, PT, |R0|, +INF , PT ;  /* 0x7f8000000000780b */ /* 0x000fd60003f1d200 */
[----:B------:R-:W-:Y:S05]  /*0930*/  @!P1 BRA !P2, `(.L_x_16) ;  /* 0x00000004002c9947 */ /* 0x000fea0005000000 */
[----:B------:R-:W-:-:S04]  /*0940*/  LOP3.LUT P2, RZ, R12, 0x7fffffff, RZ, 0xc0, !PT ;  /* 0x7fffffff0cff7812 */ /* 0x000fc8000784c0ff */
[----:B------:R-:W-:-:S13]  /*0950*/  PLOP3.LUT P1, PT, P1, P2, PT, 0x2f, 0xf2 ;  /* 0x0000000000f2781c */ /* 0x000fda0000f24577 */
[----:B------:R-:W-:Y:S05]  /*0960*/  @P1 BRA `(.L_x_17) ;  /* 0x0000000400181947 */ /* 0x000fea0003800000 */
[----:B------:R-:W-:-:S04]  /*0970*/  LOP3.LUT P1, RZ, R13, 0x7fffffff, RZ, 0xc0, !PT ;  /* 0x7fffffff0dff7812 */ /* 0x000fc8000782c0ff */
[----:B------:R-:W-:-:S13]  /*0980*/  PLOP3.LUT P0, PT, P0, P1, PT, 0x2f, 0xf2 ;  /* 0x0000000000f2781c */ /* 0x000fda0000702577 */
[----:B------:R-:W-:Y:S05]  /*0990*/  @P0 BRA `(.L_x_18) ;  /* 0x0000000400000947 */ /* 0x000fea0003800000 */
[----:B------:R-:W-:Y:S02]  /*09a0*/  ISETP.GE.AND P0, PT, R15, RZ, PT ;  /* 0x000000ff0f00720c */ /* 0x000fe40003f06270 */
[----:B------:R-:W-:-:S11]  /*09b0*/  ISETP.GE.AND P1, PT, R14, RZ, PT ;  /* 0x000000ff0e00720c */ /* 0x000fd60003f26270 */
[----:B------:R-:W-:Y:S02]  /*09c0*/  @P0 IMAD.MOV.U32 R5, RZ, RZ, RZ ;  /* 0x000000ffff050224 */ /* 0x000fe400078e00ff */
[----:B------:R-:W-:Y:S01]  /*09d0*/  @!P0 FFMA R12, R0, 1.84467440737095516160e+19, RZ ;  /* 0x5f800000000c8823 */ /* 0x000fe200000000ff */
[----:B------:R-:W-:Y:S02]  /*09e0*/  @!P0 IMAD.MOV.U32 R5, RZ, RZ, -0x40 ;  /* 0xffffffc0ff058424 */ /* 0x000fe400078e00ff */
[----:B------:R-:W-:-:S03]  /*09f0*/  @!P1 FFMA R13, R3, 1.84467440737095516160e+19, RZ ;  /* 0x5f800000030d9823 */ /* 0x000fc600000000ff */
[----:B------:R-:W-:-:S07]  /*0a00*/  @!P1 IADD3 R5, PT, PT, R5, 0x40, RZ ;  /* 0x0000004005059810 */ /* 0x000fce0007ffe0ff */
.L_x_14:
[----:B------:R-:W-:Y:S01]  /*0a10*/  LEA R0, R11, 0xc0800000, 0x17 ;  /* 0xc08000000b007811 */ /* 0x000fe200078eb8ff */
[----:B------:R-:W-:Y:S04]  /*0a20*/  BSSY.RECONVERGENT B2, `(.L_x_19) ;  /* 0x0000036000027945 */ /* 0x000fe80003800200 */
[----:B------:R-:W-:Y:S02]  /*0a30*/  IMAD.IADD R14, R13, 0x1, -R0 ;  /* 0x000000010d0e7824 */ /* 0x000fe400078e0a00 */
[----:B------:R-:W-:Y:S02]  /*0a40*/  VIADD R13, R16, 0xffffff81 ;  /* 0xffffff81100d7836 */ /* 0x000fe40000000000 */
[----:B------:R-:W0:Y:S01]  /*0a50*/  MUFU.RCP R15, R14 ;  /* 0x0000000e000f7308 */ /* 0x000e220000001000 */
[----:B------:R-:W-:Y:S01]  /*0a60*/  FADD.FTZ R17, -R14, -RZ ;  /* 0x800000ff0e117221 */ /* 0x000fe20000010100 */
[----:B------:R-:W-:-:S03]  /*0a70*/  IMAD R0, R13, -0x800000, R12 ;  /* 0xff8000000d007824 */ /* 0x000fc600078e020c */
[----:B0-----:R-:W-:-:S04]  /*0a80*/  FFMA R16, R15, R17, 1 ;  /* 0x3f8000000f107423 */ /* 0x001fc80000000011 */
[----:B------:R-:W-:-:S04]  /*0a90*/  FFMA R19, R15, R16, R15 ;  /* 0x000000100f137223 */ /* 0x000fc8000000000f */
[----:B------:R-:W-:-:S04]  /*0aa0*/  FFMA R12, R0, R19, RZ ;  /* 0x00000013000c7223 */ /* 0x000fc800000000ff */
[----:B------:R-:W-:-:S04]  /*0ab0*/  FFMA R15, R17, R12, R0 ;  /* 0x0000000c110f7223 */ /* 0x000fc80000000000 */
[----:B------:R-:W-:Y:S01]  /*0ac0*/  FFMA R16, R19, R15, R12 ;  /* 0x0000000f13107223 */ /* 0x000fe2000000000c */
[----:B------:R-:W-:-:S03]  /*0ad0*/  IADD3 R12, PT, PT, R13, 0x7f, -R11 ;  /* 0x0000007f0d0c7810 */ /* 0x000fc60007ffe80b */
[----:B------:R-:W-:Y:S02]  /*0ae0*/  FFMA R17, R17, R16, R0 ;  /* 0x0000001011117223 */ /* 0x000fe40000000000 */
[----:B------:R-:W-:Y:S02]  /*0af0*/  IMAD.IADD R12, R12, 0x1, R5 ;  /* 0x000000010c0c7824 */ /* 0x000fe400078e0205 */
[----:B------:R-:W-:-:S05]  /*0b00*/  FFMA R0, R19, R17, R16 ;  /* 0x0000001113007223 */ /* 0x000fca0000000010 */
[----:B------:R-:W-:-:S04]  /*0b10*/  SHF.R.U32.HI R11, RZ, 0x17, R0 ;  /* 0x00000017ff0b7819 */ /* 0x000fc80000011600 */
[----:B------:R-:W-:-:S04]  /*0b20*/  LOP3.LUT R11, R11, 0xff, RZ, 0xc0, !PT ;  /* 0x000000ff0b0b7812 */ /* 0x000fc800078ec0ff */
[----:B------:R-:W-:-:S05]  /*0b30*/  IADD3 R13, PT, PT, R11, R12, RZ ;  /* 0x0000000c0b0d7210 */ /* 0x000fca0007ffe0ff */
[----:B------:R-:W-:-:S05]  /*0b40*/  VIADD R5, R13, 0xffffffff ;  /* 0xffffffff0d057836 */ /* 0x000fca0000000000 */
[----:B------:R-:W-:-:S13]  /*0b50*/  ISETP.GE.U32.AND P0, PT, R5, 0xfe, PT ;  /* 0x000000fe0500780c */ /* 0x000fda0003f06070 */
[----:B------:R-:W-:Y:S05]  /*0b60*/  @!P0 BRA `(.L_x_20) ;  /* 0x0000000000808947 */ /* 0x000fea0003800000 */
[----:B------:R-:W-:-:S13]  /*0b70*/  ISETP.GT.AND P0, PT, R13, 0xfe, PT ;  /* 0x000000fe0d00780c */ /* 0x000fda0003f04270 */
[----:B------:R-:W-:Y:S05]  /*0b80*/  @P0 BRA `(.L_x_21) ;  /* 0x00000000006c0947 */ /* 0x000fea0003800000 */
[----:B------:R-:W-:-:S13]  /*0b90*/  ISETP.GE.AND P0, PT, R13, 0x1, PT ;  /* 0x000000010d00780c */ /* 0x000fda0003f06270 */
[----:B------:R-:W-:Y:S05]  /*0ba0*/  @P0 BRA `(.L_x_22) ;  /* 0x0000000000740947 */ /* 0x000fea0003800000 */
[----:B------:R-:W-:Y:S02]  /*0bb0*/  ISETP.GE.AND P0, PT, R13, -0x18, PT ;  /* 0xffffffe80d00780c */ /* 0x000fe40003f06270 */
[----:B------:R-:W-:-:S11]  /*0bc0*/  LOP3.LUT R0, R0, 0x80000000, RZ, 0xc0, !PT ;  /* 0x8000000000007812 */ /* 0x000fd600078ec0ff */
[----:B------:R-:W-:Y:S05]  /*0bd0*/  @!P0 BRA `(.L_x_22) ;  /* 0x0000000000688947 */ /* 0x000fea0003800000 */
[-CC-:B------:R-:W-:Y:S01]  /*0be0*/  FFMA.RZ R5, R19, R17.reuse, R16.reuse ;  /* 0x0000001113057223 */ /* 0x180fe2000000c010 */
[----:B------:R-:W-:Y:S02]  /*0bf0*/  VIADD R14, R13, 0x20 ;  /* 0x000000200d0e7836 */ /* 0x000fe40000000000 */
[-CC-:B------:R-:W-:Y:S01]  /*0c00*/  FFMA.RM R12, R19, R17.reuse, R16.reuse ;  /* 0x00000011130c7223 */ /* 0x180fe20000004010 */
[----:B------:R-:W-:Y:S02]  /*0c10*/  ISETP.NE.AND P2, PT, R13, RZ, PT ;  /* 0x000000ff0d00720c */ /* 0x000fe40003f45270 */
[----:B------:R-:W-:Y:S01]  /*0c20*/  LOP3.LUT R11, R5, 0x7fffff, RZ, 0xc0, !PT ;  /* 0x007fffff050b7812 */ /* 0x000fe200078ec0ff */
[----:B------:R-:W-:Y:S01]  /*0c30*/  FFMA.RP R5, R19, R17, R16 ;  /* 0x0000001113057223 */ /* 0x000fe20000008010 */
[----:B------:R-:W-:Y:S01]  /*0c40*/  ISETP.NE.AND P1, PT, R13, RZ, PT ;  /* 0x000000ff0d00720c */ /* 0x000fe20003f25270 */
[----:B------:R-:W-:Y:S01]  /*0c50*/  IMAD.MOV R13, RZ, RZ, -R13 ;  /* 0x000000ffff0d7224 */ /* 0x000fe200078e0a0d */
[----:B------:R-:W-:-:S02]  /*0c60*/  LOP3.LUT R11, R11, 0x800000, RZ, 0xfc, !PT ;  /* 0x008000000b0b7812 */ /* 0x000fc400078efcff */
[----:B------:R-:W-:Y:S02]  /*0c70*/  FSETP.NEU.FTZ.AND P0, PT, R5, R12, PT ;  /* 0x0000000c0500720b */ /* 0x000fe40003f1d000 */
[----:B------:R-:W-:Y:S02]  /*0c80*/  SHF.L.U32 R14, R11, R14, RZ ;  /* 0x0000000e0b0e7219 */ /* 0x000fe400000006ff */
[----:B------:R-:W-:Y:S02]  /*0c90*/  SEL R12, R13, RZ, P2 ;  /* 0x000000ff0d0c7207 */ /* 0x000fe40001000000 */
[----:B------:R-:W-:Y:S02]  /*0ca0*/  ISETP.NE.AND P1, PT, R14, RZ, P1 ;  /* 0x000000ff0e00720c */ /* 0x000fe40000f25270 */
[----:B------:R-:W-:Y:S02]  /*0cb0*/  SHF.R.U32.HI R12, RZ, R12, R11 ;  /* 0x0000000cff0c7219 */ /* 0x000fe4000001160b */
[----:B------:R-:W-:-:S02]  /*0cc0*/  PLOP3.LUT P0, PT, P0, P1, PT, 0xf8, 0x8f ;  /* 0x00000000008f781c */ /* 0x000fc40000703f70 */
[----:B------:R-:W-:Y:S02]  /*0cd0*/  SHF.R.U32.HI R14, RZ, 0x1, R12 ;  /* 0x00000001ff0e7819 */ /* 0x000fe4000001160c */
[----:B------:R-:W-:-:S04]  /*0ce0*/  SEL R5, RZ, 0x1, !P0 ;  /* 0x00000001ff057807 */ /* 0x000fc80004000000 */
[----:B------:R-:W-:-:S04]  /*0cf0*/  LOP3.LUT R5, R5, 0x1, R14, 0xf8, !PT ;  /* 0x0000000105057812 */ /* 0x000fc800078ef80e */
[----:B------:R-:W-:-:S04]  /*0d00*/  LOP3.LUT R5, R5, R12, RZ, 0xc0, !PT ;  /* 0x0000000c05057212 */ /* 0x000fc800078ec0ff */
[----:B------:R-:W-:-:S04]  /*0d10*/  IADD3 R5, PT, PT, R14, R5, RZ ;  /* 0x000000050e057210 */ /* 0x000fc80007ffe0ff */
[----:B------:R-:W-:Y:S01]  /*0d20*/  LOP3.LUT R0, R5, R0, RZ, 0xfc, !PT ;  /* 0x0000000005007212 */ /* 0x000fe200078efcff */
[----:B------:R-:W-:Y:S06]  /*0d30*/  BRA `(.L_x_22) ;  /* 0x0000000000107947 */ /* 0x000fec0003800000 */
.L_x_21:
[----:B------:R-:W-:-:S04]  /*0d40*/  LOP3.LUT R0, R0, 0x80000000, RZ, 0xc0, !PT ;  /* 0x8000000000007812 */ /* 0x000fc800078ec0ff */
[----:B------:R-:W-:Y:S01]  /*0d50*/  LOP3.LUT R0, R0, 0x7f800000, RZ, 0xfc, !PT ;  /* 0x7f80000000007812 */ /* 0x000fe200078efcff */
[----:B------:R-:W-:Y:S06]  /*0d60*/  BRA `(.L_x_22) ;  /* 0x0000000000047947 */ /* 0x000fec0003800000 */
.L_x_20:
[----:B------:R-:W-:-:S07]  /*0d70*/  IMAD R0, R12, 0x800000, R0 ;  /* 0x008000000c007824 */ /* 0x000fce00078e0200 */
.L_x_22:
[----:B------:R-:W-:Y:S05]  /*0d80*/  BSYNC.RECONVERGENT B2 ;  /* 0x0000000000027941 */ /* 0x000fea0003800200 */
.L_x_19:
[----:B------:R-:W-:Y:S05]  /*0d90*/  BRA `(.L_x_23) ;  /* 0x0000000000207947 */ /* 0x000fea0003800000 */
.L_x_18:
[----:B------:R-:W-:-:S04]  /*0da0*/  LOP3.LUT R0, R13, 0x80000000, R12, 0x48, !PT ;  /* 0x800000000d007812 */ /* 0x000fc800078e480c */
[----:B------:R-:W-:Y:S01]  /*0db0*/  LOP3.LUT R0, R0, 0x7f800000, RZ, 0xfc, !PT ;  /* 0x7f80000000007812 */ /* 0x000fe200078efcff */
[----:B------:R-:W-:Y:S06]  /*0dc0*/  BRA `(.L_x_23) ;  /* 0x0000000000147947 */ /* 0x000fec0003800000 */
.L_x_17:
[----:B------:R-:W-:Y:S01]  /*0dd0*/  LOP3.LUT R0, R13, 0x80000000, R12, 0x48, !PT ;  /* 0x800000000d007812 */ /* 0x000fe200078e480c */
[----:B------:R-:W-:Y:S06]  /*0de0*/  BRA `(.L_x_23) ;  /* 0x00000000000c7947 */ /* 0x000fec0003800000 */
.L_x_16:
[----:B------:R-:W0:Y:S01]  /*0df0*/  MUFU.RSQ R0, -QNAN ;  /* 0xffc0000000007908 */ /* 0x000e220000001400 */
[----:B------:R-:W-:Y:S05]  /*0e00*/  BRA `(.L_x_23) ;  /* 0x0000000000047947 */ /* 0x000fea0003800000 */
.L_x_15:
[----:B------:R-:W-:-:S07]  /*0e10*/  FADD.FTZ R0, R0, R3 ;  /* 0x0000000300007221 */ /* 0x000fce0000010000 */
.L_x_23:
[----:B------:R-:W-:Y:S05]  /*0e20*/  BSYNC.RECONVERGENT B1 ;  /* 0x0000000000017941 */ /* 0x000fea0003800200 */
.L_x_13:
[----:B------:R-:W-:-:S04]  /*0e30*/  IMAD.MOV.U32 R11, RZ, RZ, 0x0 ;  /* 0x00000000ff0b7424 */ /* 0x000fc800078e00ff */
[----:B0-----:R-:W-:Y:S05]  /*0e40*/  RET.REL.NODEC R10 `(_Z17simple_softmax_1dPfi) ;  /* 0xfffffff00a6c7950 */ /* 0x001fea0003c3ffff */
.L_x_24:
[----:B------:R-:W-:-:S00]  /*0e50*/  BRA `(.L_x_24) ;  /* 0xfffffffc00fc7947 */ /* 0x000fc0000383ffff */
[----:B------:R-:W-:-:S00]  /*0e60*/  NOP ;  /* 0x0000000000007918 */ /* 0x000fc00000000000 */
        /* <DEDUP_REMOVED lines=9> */
.L_x_25:


//--------------------- .nv.shared._Z17simple_softmax_1dPfi --------------------------
	.section	.nv.shared._Z17simple_softmax_1dPfi,"aw",@nobits
	.sectionflags	@""
	.align	4
.nv.shared._Z17simple_softmax_1dPfi:
	.zero		2048


//--------------------- .nv.shared.reserved.0     --------------------------
	.section	.nv.shared.reserved.0,"aw",@nobits
	.weak		__nv_reservedSMEM_offset_0_alias
	.size		__nv_reservedSMEM_offset_0_alias, 0, 64
	.other		__nv_reservedSMEM_offset_0_alias,@"STO_CUDA_RESERVED_SHARED STV_DEFAULT"
__nv_reservedSMEM_offset_0_alias:
	.zero		0
	.zero		64


//--------------------- .nv.constant0._Z17simple_softmax_1dPfi --------------------------
	.section	.nv.constant0._Z17simple_softmax_1dPfi,"a",@progbits
	.sectionflags	@""
	.align	4
.nv.constant0._Z17simple_softmax_1dPfi:
	.zero		908


//--------------------- SYMBOLS --------------------------

	.type		.nv.reservedSmem.offset0,@object
	.size		.nv.reservedSmem.offset0,0x4
	.type		.nv.reservedSmem.cap,@object
	.size		.nv.reservedSmem.cap,0x4
